	.headerflags	@"EF_CUDA_TEXMODE_UNIFIED EF_CUDA_64BIT_ADDRESS EF_CUDA_ACCELERATORS EF_CUDA_SM90 EF_CUDA_VIRTUAL_SM(EF_CUDA_SM90)"
	.elftype	@"ET_EXEC"


//--------------------- .nv.info                  --------------------------
	.section	.nv.info,"",@"SHT_CUDA_INFO"
	.align	4


	//----- nvinfo : EIATTR_REGCOUNT
	.align		4
        /*0000*/ 	.byte	0x04, 0x2f
        /*0002*/ 	.short	(.L_3 - .L_2)
	.align		4
.L_2:
        /*0004*/ 	.word	index@(triton_poi_fused__native_batch_norm_legit_no_training_relu_3)
        /*0008*/ 	.word	0x00000012


	//----- nvinfo : EIATTR_MIN_STACK_SIZE
	.align		4
.L_3:
        /*000c*/ 	.byte	0x04, 0x12
        /*000e*/ 	.short	(.L_5 - .L_4)
	.align		4
.L_4:
        /*0010*/ 	.word	index@(triton_poi_fused__native_batch_norm_legit_no_training_relu_3)
        /*0014*/ 	.word	0x00000000


	//----- nvinfo : EIATTR_FRAME_SIZE
	.align		4
.L_5:
        /*0018*/ 	.byte	0x04, 0x11
        /*001a*/ 	.short	(.L_7 - .L_6)
	.align		4
.L_6:
        /*001c*/ 	.word	index@(triton_poi_fused__native_batch_norm_legit_no_training_relu_3)
        /*0020*/ 	.word	0x00000000


	//----- nvinfo : EIATTR_MIN_STACK_SIZE
	.align		4
.L_7:
        /*0024*/ 	.byte	0x04, 0x12
        /*0026*/ 	.short	(.L_9 - .L_8)
	.align		4
.L_8:
        /*0028*/ 	.word	index@(triton_poi_fused__native_batch_norm_legit_no_training_relu_3)
        /*002c*/ 	.word	0x00000000
.L_9:


//--------------------- .nv.info.triton_poi_fused__native_batch_norm_legit_no_training_relu_3 --------------------------
	.section	.nv.info.triton_poi_fused__native_batch_norm_legit_no_training_relu_3,"",@"SHT_CUDA_INFO"
	.sectionflags	@""
	.align	4


	//----- nvinfo : EIATTR_CUDA_API_VERSION
	.align		4
        /*0000*/ 	.byte	0x04, 0x37
        /*0002*/ 	.short	(.L_11 - .L_10)
.L_10:
        /*0004*/ 	.word	0x0000007c


	//----- nvinfo : EIATTR_KPARAM_INFO
	.align		4
.L_11:
        /*0008*/ 	.byte	0x04, 0x17
        /*000a*/ 	.short	(.L_13 - .L_12)
.L_12:
        /*000c*/ 	.word	0x00000000
        /*0010*/ 	.short	0x0006
        /*0012*/ 	.short	0x0030
        /*0014*/ 	.byte	0x00, 0xf0, 0x11, 0x00


	//----- nvinfo : EIATTR_KPARAM_INFO
	.align		4
.L_13:
        /*0018*/ 	.byte	0x04, 0x17
        /*001a*/ 	.short	(.L_15 - .L_14)
.L_14:
        /*001c*/ 	.word	0x00000000
        /*0020*/ 	.short	0x0005
        /*0022*/ 	.short	0x0028
        /*0024*/ 	.byte	0x00, 0xf4, 0x21, 0x00


	//----- nvinfo : EIATTR_KPARAM_INFO
	.align		4
.L_15:
        /*0028*/ 	.byte	0x04, 0x17
        /*002a*/ 	.short	(.L_17 - .L_16)
.L_16:
        /*002c*/ 	.word	0x00000000
        /*0030*/ 	.short	0x0004
        /*0032*/ 	.short	0x0020
        /*0034*/ 	.byte	0x00, 0xf4, 0x21, 0x00


	//----- nvinfo : EIATTR_KPARAM_INFO
	.align		4
.L_17:
        /*0038*/ 	.byte	0x04, 0x17
        /*003a*/ 	.short	(.L_19 - .L_18)
.L_18:
        /*003c*/ 	.word	0x00000000
        /*0040*/ 	.short	0x0003
        /*0042*/ 	.short	0x0018
        /*0044*/ 	.byte	0x00, 0xf4, 0x21, 0x00


	//----- nvinfo : EIATTR_KPARAM_INFO
	.align		4
.L_19:
        /*0048*/ 	.byte	0x04, 0x17
        /*004a*/ 	.short	(.L_21 - .L_20)
.L_20:
        /*004c*/ 	.word	0x00000000
        /*0050*/ 	.short	0x0002
        /*0052*/ 	.short	0x0010
        /*0054*/ 	.byte	0x00, 0xf4, 0x21, 0x00


	//----- nvinfo : EIATTR_KPARAM_INFO
	.align		4
.L_21:
        /*0058*/ 	.byte	0x04, 0x17
        /*005a*/ 	.short	(.L_23 - .L_22)
.L_22:
        /*005c*/ 	.word	0x00000000
        /*0060*/ 	.short	0x0001
        /*0062*/ 	.short	0x0008
        /*0064*/ 	.byte	0x00, 0xf4, 0x21, 0x00


	//----- nvinfo : EIATTR_KPARAM_INFO
	.align		4
.L_23:
        /*0068*/ 	.byte	0x04, 0x17
        /*006a*/ 	.short	(.L_25 - .L_24)
.L_24:
        /*006c*/ 	.word	0x00000000
        /*0070*/ 	.short	0x0000
        /*0072*/ 	.short	0x0000
        /*0074*/ 	.byte	0x00, 0xf4, 0x21, 0x00


	//----- nvinfo : EIATTR_SPARSE_MMA_MASK
	.align		4
.L_25:
        /*0078*/ 	.byte	0x03, 0x50
        /*007a*/ 	.short	0x0000


	//----- nvinfo : EIATTR_MAXREG_COUNT
	.align		4
        /*007c*/ 	.byte	0x03, 0x1b
        /*007e*/ 	.short	0x00ff


	//----- nvinfo : EIATTR_EXIT_INSTR_OFFSETS
	.align		4
        /*0080*/ 	.byte	0x04, 0x1c
        /*0082*/ 	.short	(.L_27 - .L_26)


	//   ....[0]....
.L_26:
        /*0084*/ 	.word	0x000003d0


	//----- nvinfo : EIATTR_REQNTID
	.align		4
.L_27:
        /*0088*/ 	.byte	0x04, 0x10
        /*008a*/ 	.short	(.L_29 - .L_28)
.L_28:
        /*008c*/ 	.word	0x00000100
        /*0090*/ 	.word	0x00000001
        /*0094*/ 	.word	0x00000001


	//----- nvinfo : EIATTR_CBANK_PARAM_SIZE
	.align		4
.L_29:
        /*0098*/ 	.byte	0x03, 0x19
        /*009a*/ 	.short	0x0034


	//----- nvinfo : EIATTR_PARAM_CBANK
	.align		4
        /*009c*/ 	.byte	0x04, 0x0a
        /*009e*/ 	.short	(.L_31 - .L_30)
	.align		4
.L_30:
        /*00a0*/ 	.word	index@(.nv.constant0.triton_poi_fused__native_batch_norm_legit_no_training_relu_3)
        /*00a4*/ 	.short	0x0210
        /*00a6*/ 	.short	0x0034


	//----- nvinfo : EIATTR_SW_WAR
	.align		4
.L_31:
        /*00a8*/ 	.byte	0x04, 0x36
        /*00aa*/ 	.short	(.L_33 - .L_32)
.L_32:
        /*00ac*/ 	.word	0x00000008
.L_33:


//--------------------- .nv.callgraph             --------------------------
	.section	.nv.callgraph,"",@"SHT_CUDA_CALLGRAPH"
	.align	4
	.sectionentsize	8
	.align		4
        /*0000*/ 	.word	0x00000000
	.align		4
        /*0004*/ 	.word	0xffffffff
	.align		4
        /*0008*/ 	.word	0x00000000
	.align		4
        /*000c*/ 	.word	0xfffffffe
	.align		4
        /*0010*/ 	.word	0x00000000
	.align		4
        /*0014*/ 	.word	0xfffffffd
	.align		4
        /*0018*/ 	.word	0x00000000
	.align		4
        /*001c*/ 	.word	0xfffffffc


//--------------------- .nv.constant4             --------------------------
	.section	.nv.constant4,"a",@progbits
	.align	8
	.align		8
.nv.constant4:
        /*0000*/ 	.dword	_$_str
	.align		8
        /*0008*/ 	.dword	_$_str_$_2


//--------------------- .text.triton_poi_fused__native_batch_norm_legit_no_training_relu_3 --------------------------
	.section	.text.triton_poi_fused__native_batch_norm_legit_no_training_relu_3,"ax",@progbits
	.align	128
        .global         triton_poi_fused__native_batch_norm_legit_no_training_relu_3
        .type           triton_poi_fused__native_batch_norm_legit_no_training_relu_3,@function
        .size           triton_poi_fused__native_batch_norm_legit_no_training_relu_3,(.L_x_1 - triton_poi_fused__native_batch_norm_legit_no_training_relu_3)
        .other          triton_poi_fused__native_batch_norm_legit_no_training_relu_3,@"STO_CUDA_ENTRY STV_DEFAULT"
triton_poi_fused__native_batch_norm_legit_no_training_relu_3:
.text.triton_poi_fused__native_batch_norm_legit_no_training_relu_3:
[----:B------:R-:W-:Y:S01]  /*0000*/  LDC R1, c[0x0][0x28] ;  /* 0x00000a00ff017b82 */ /* 0x000fe20000000800 */
[----:B------:R-:W1:Y:S07]  /*0010*/  S2R R0, SR_TID.X ;  /* 0x0000000000007919 */ /* 0x000e6e0000002100 */
[----:B------:R-:W2:Y:S01]  /*0020*/  LDC.64 R2, c[0x0][0x220] ;  /* 0x00008800ff027b82 */ /* 0x000ea20000000a00 */
[----:B------:R-:W-:Y:S01]  /*0030*/  ULDC.64 UR4, c[0x0][0x208] ;  /* 0x0000820000047ab9 */ /* 0x000fe20000000a00 */
[----:B------:R-:W3:Y:S06]  /*0040*/  S2R R7, SR_CTAID.X ;  /* 0x0000000000077919 */ /* 0x000eec0000002500 */
[----:B------:R-:W4:Y:S08]  /*0050*/  LDC.64 R8, c[0x0][0x228] ;  /* 0x00008a00ff087b82 */ /* 0x000f300000000a00 */
[----:B------:R-:W5:Y:S01]  /*0060*/  LDC.64 R10, c[0x0][0x230] ;  /* 0x00008c00ff0a7b82 */ /* 0x000f620000000a00 */
[----:B-1----:R-:W-:-:S02]  /*0070*/  SHF.L.U32 R0, R0, 0x1, RZ ;  /* 0x0000000100007819 */ /* 0x002fc400000006ff */
[----:B---3--:R-:W-:Y:S02]  /*0080*/  SHF.R.S32.HI R5, RZ, 0x16, R7 ;  /* 0x00000016ff057819 */ /* 0x008fe40000011407 */
[----:B------:R-:W-:Y:S02]  /*0090*/  LOP3.LUT R0, R0, 0x1fe, RZ, 0xc0, !PT ;  /* 0x000001fe00007812 */ /* 0x000fe400078ec0ff */
[----:B------:R-:W-:Y:S02]  /*00a0*/  SGXT R5, R5, 0x1 ;  /* 0x000000010505781a */ /* 0x000fe40000000200 */
[----:B------:R-:W-:Y:S02]  /*00b0*/  LEA R0, R7, R0, 0x9 ;  /* 0x0000000007007211 */ /* 0x000fe400078e48ff */
[----:B------:R-:W1:Y:S02]  /*00c0*/  LDC.64 R6, c[0x0][0x218] ;  /* 0x00008600ff067b82 */ /* 0x000e640000000a00 */
[----:B------:R-:W-:-:S04]  /*00d0*/  LEA.HI R5, R5, R0, RZ, 0x6 ;  /* 0x0000000005057211 */ /* 0x000fc800078f30ff */
[----:B------:R-:W-:-:S04]  /*00e0*/  LOP3.LUT R5, R5, 0xffffffc0, RZ, 0xc0, !PT ;  /* 0xffffffc005057812 */ /* 0x000fc800078ec0ff */
[----:B------:R-:W-:Y:S02]  /*00f0*/  IADD3 R13, R0, -R5, RZ ;  /* 0x80000005000d7210 */ /* 0x000fe40007ffe0ff */
[----:B------:R-:W3:Y:S03]  /*0100*/  LDC.64 R4, c[0x0][0x210] ;  /* 0x00008400ff047b82 */ /* 0x000ee60000000a00 */
[----:B--2---:R-:W-:-:S06]  /*0110*/  IMAD.WIDE R2, R13, 0x4, R2 ;  /* 0x000000040d027825 */ /* 0x004fcc00078e0202 */
[----:B------:R-:W2:Y:S01]  /*0120*/  LDG.E.EL.64 R2, desc[UR4][R2.64] ;  /* 0x0000000402027981 */ /* 0x000ea2000c2e1b00 */
[----:B-1----:R-:W-:-:S04]  /*0130*/  IMAD.WIDE R6, R13, 0x4, R6 ;  /* 0x000000040d067825 */ /* 0x002fc800078e0206 */
[C---:B----4-:R-:W-:Y:S02]  /*0140*/  IMAD.WIDE R8, R13.reuse, 0x4, R8 ;  /* 0x000000040d087825 */ /* 0x050fe400078e0208 */
[----:B------:R-:W4:Y:S02]  /*0150*/  LDG.E.EL.64 R6, desc[UR4][R6.64] ;  /* 0x0000000406067981 */ /* 0x000f24000c2e1b00 */
[----:B-----5:R-:W-:Y:S02]  /*0160*/  IMAD.WIDE R10, R13, 0x4, R10 ;  /* 0x000000040d0a7825 */ /* 0x020fe400078e020a */
[----:B------:R-:W5:Y:S02]  /*0170*/  LDG.E.EL.64 R8, desc[UR4][R8.64] ;  /* 0x0000000408087981 */ /* 0x000f64000c2e1b00 */
[----:B---3--:R-:W-:Y:S02]  /*0180*/  IMAD.WIDE R4, R0, 0x4, R4 ;  /* 0x0000000400047825 */ /* 0x008fe400078e0204 */
[----:B------:R-:W5:Y:S04]  /*0190*/  LDG.E.EL.64 R10, desc[UR4][R10.64] ;  /* 0x000000040a0a7981 */ /* 0x000f68000c2e1b00 */
[----:B------:R-:W4:Y:S01]  /*01a0*/  LDG.E.64 R4, desc[UR4][R4.64] ;  /* 0x0000000404047981 */ /* 0x000f22000c1e1b00 */
[----:B------:R-:W-:Y:S01]  /*01b0*/  HFMA2.MMA R14, -RZ, RZ, 1.625, 0 ;  /* 0x3e800000ff0e7435 */ /* 0x000fe200000001ff */
[----:B--2---:R-:W-:Y:S01]  /*01c0*/  FADD R2, R2, 0.0010000000474974513054 ;  /* 0x3a83126f02027421 */ /* 0x004fe20000000000 */
[----:B------:R-:W-:-:S03]  /*01d0*/  FADD R3, R3, 0.0010000000474974513054 ;  /* 0x3a83126f03037421 */ /* 0x000fc60000000000 */
[----:B------:R-:W1:Y:S08]  /*01e0*/  MUFU.SQRT R12, R2 ;  /* 0x00000002000c7308 */ /* 0x000e700000002000 */
[----:B------:R2:W3:Y:S01]  /*01f0*/  MUFU.SQRT R13, R3 ;  /* 0x00000003000d7308 */ /* 0x0004e20000002000 */
[C---:B-1----:R-:W-:Y:S02]  /*0200*/  FSETP.GT.AND P0, PT, R12.reuse, 8.50705917302346158658e+37, PT ;  /* 0x7e8000000c00780b */ /* 0x042fe40003f04000 */
[----:B------:R-:W-:Y:S01]  /*0210*/  FSETP.GEU.AND P2, PT, R12, 1.175494350822287508e-38, PT ;  /* 0x008000000c00780b */ /* 0x000fe20003f4e000 */
[----:B--2---:R-:W1:Y:S01]  /*0220*/  LDC.64 R2, c[0x0][0x238] ;  /* 0x00008e00ff027b82 */ /* 0x004e620000000a00 */
[----:B---3--:R-:W-:-:S02]  /*0230*/  FSETP.GT.AND P1, PT, R13, 8.50705917302346158658e+37, PT ;  /* 0x7e8000000d00780b */ /* 0x008fc40003f24000 */
[----:B------:R-:W-:-:S07]  /*0240*/  FSETP.GEU.AND P3, PT, R13, 1.175494350822287508e-38, PT ;  /* 0x008000000d00780b */ /* 0x000fce0003f6e000 */
[----:B------:R-:W-:-:S04]  /*0250*/  @P0 FMUL R12, R12, 0.25 ;  /* 0x3e8000000c0c0820 */ /* 0x000fc80000400000 */
[----:B------:R-:W-:Y:S01]  /*0260*/  @!P2 FMUL R12, R12, 16777216 ;  /* 0x4b8000000c0ca820 */ /* 0x000fe20000400000 */
[----:B------:R-:W-:-:S04]  /*0270*/  @P1 FMUL R13, R13, 0.25 ;  /* 0x3e8000000d0d1820 */ /* 0x000fc80000400000 */
[----:B------:R-:W-:Y:S01]  /*0280*/  @!P3 FMUL R13, R13, 16777216 ;  /* 0x4b8000000d0db820 */ /* 0x000fe20000400000 */
[----:B------:R-:W2:Y:S01]  /*0290*/  MUFU.RCP R12, R12 ;  /* 0x0000000c000c7308 */ /* 0x000ea20000001000 */
[----:B------:R-:W-:-:S07]  /*02a0*/  FSEL R15, R14, 1, P0 ;  /* 0x3f8000000e0f7808 */ /* 0x000fce0000000000 */
[----:B------:R-:W3:Y:S01]  /*02b0*/  MUFU.RCP R13, R13 ;  /* 0x0000000d000d7308 */ /* 0x000ee20000001000 */
[----:B------:R-:W-:Y:S01]  /*02c0*/  FSEL R14, R14, 1, P1 ;  /* 0x3f8000000e0e7808 */ /* 0x000fe20000800000 */
[----:B------:R-:W-:-:S04]  /*02d0*/  @!P2 FMUL R15, R15, 16777216 ;  /* 0x4b8000000f0fa820 */ /* 0x000fc80000400000 */
[----:B------:R-:W-:Y:S01]  /*02e0*/  @!P3 FMUL R14, R14, 16777216 ;  /* 0x4b8000000e0eb820 */ /* 0x000fe20000400000 */
[----:B----4-:R-:W-:Y:S01]  /*02f0*/  FADD R5, R5, -R7 ;  /* 0x8000000705057221 */ /* 0x010fe20000000000 */
[----:B------:R-:W-:Y:S01]  /*0300*/  FADD R4, R4, -R6 ;  /* 0x8000000604047221 */ /* 0x000fe20000000000 */
[----:B--2---:R-:W-:Y:S01]  /*0310*/  FMUL R15, R12, R15 ;  /* 0x0000000f0c0f7220 */ /* 0x004fe20000400000 */
[----:B---3--:R-:W-:-:S03]  /*0320*/  FMUL R14, R13, R14 ;  /* 0x0000000e0d0e7220 */ /* 0x008fc60000400000 */
[----:B------:R-:W-:Y:S01]  /*0330*/  FMUL R15, R4, R15 ;  /* 0x0000000f040f7220 */ /* 0x000fe20000400000 */
[----:B------:R-:W-:-:S03]  /*0340*/  FMUL R14, R5, R14 ;  /* 0x0000000e050e7220 */ /* 0x000fc60000400000 */
[----:B-----5:R-:W-:Y:S01]  /*0350*/  FFMA R8, R8, R15, R10 ;  /* 0x0000000f08087223 */ /* 0x020fe2000000000a */
[----:B------:R-:W-:-:S04]  /*0360*/  FFMA R9, R9, R14, R11 ;  /* 0x0000000e09097223 */ /* 0x000fc8000000000b */
[----:B------:R-:W-:Y:S02]  /*0370*/  FSETP.GEU.AND P0, PT, R8, RZ, PT ;  /* 0x000000ff0800720b */ /* 0x000fe40003f0e000 */
[C---:B------:R-:W-:Y:S01]  /*0380*/  FSETP.GEU.AND P1, PT, R9.reuse, RZ, PT ;  /* 0x000000ff0900720b */ /* 0x040fe20003f2e000 */
[----:B-1----:R-:W-:Y:S01]  /*0390*/  IMAD.WIDE R2, R0, 0x4, R2 ;  /* 0x0000000400027825 */ /* 0x002fe200078e0202 */
[----:B------:R-:W-:Y:S02]  /*03a0*/  FSEL R8, R8, RZ, P0 ;  /* 0x000000ff08087208 */ /* 0x000fe40000000000 */
[----:B------:R-:W-:-:S05]  /*03b0*/  FSEL R9, R9, RZ, P1 ;  /* 0x000000ff09097208 */ /* 0x000fca0000800000 */
[----:B------:R-:W-:Y:S01]  /*03c0*/  STG.E.64 desc[UR4][R2.64], R8 ;  /* 0x0000000802007986 */ /* 0x000fe2000c101b04 */
[----:B------:R-:W-:Y:S05]  /*03d0*/  EXIT ;  /* 0x000000000000794d */ /* 0x000fea0003800000 */
.L_x_0:
[----:B------:R-:W-:-:S00]  /*03e0*/  BRA `(.L_x_0) ;  /* 0xfffffffc00fc7947 */ /* 0x000fc0000383ffff */
[----:B------:R-:W-:-:S00]  /*03f0*/  NOP ;  /* 0x0000000000007918 */ /* 0x000fc00000000000 */
        /* <DEDUP_REMOVED lines=8> */
.L_x_1:


//--------------------- .nv.global.init           --------------------------
	.section	.nv.global.init,"aw",@progbits
.nv.global.init:
	.type		_$_str,@object
	.size		_$_str,(_$_str_$_2 - _$_str)
_$_str:
        /*0000*/ 	.byte	0x5f, 0x5f, 0x43, 0x55, 0x44, 0x41, 0x5f, 0x46, 0x54, 0x5a, 0x00
	.type		_$_str_$_2,@object
	.size		_$_str_$_2,(.L_1 - _$_str_$_2)
_$_str_$_2:
        /*000b*/ 	.byte	0x5f, 0x5f, 0x43, 0x55, 0x44, 0x41, 0x5f, 0x50, 0x52, 0x45, 0x43, 0x5f, 0x53, 0x51, 0x52, 0x54
        /*001b*/ 	.byte	0x00
.L_1:


//--------------------- .nv.constant0.triton_poi_fused__native_batch_norm_legit_no_training_relu_3 --------------------------
	.section	.nv.constant0.triton_poi_fused__native_batch_norm_legit_no_training_relu_3,"a",@progbits
	.sectionflags	@""
	.align	4
.nv.constant0.triton_poi_fused__native_batch_norm_legit_no_training_relu_3:
	.zero		580
